	.headerflags	@"EF_CUDA_TEXMODE_UNIFIED EF_CUDA_64BIT_ADDRESS EF_CUDA_ACCELERATORS EF_CUDA_SM90 EF_CUDA_VIRTUAL_SM(EF_CUDA_SM90)"
	.elftype	@"ET_EXEC"


//--------------------- .nv.info                  --------------------------
	.section	.nv.info,"",@"SHT_CUDA_INFO"
	.align	4


	//----- nvinfo : EIATTR_REGCOUNT
	.align		4
        /*0000*/ 	.byte	0x04, 0x2f
        /*0002*/ 	.short	(.L_3 - .L_2)
	.align		4
.L_2:
        /*0004*/ 	.word	index@(triton_poi_fused__native_batch_norm_legit_no_training_add_relu_10)
        /*0008*/ 	.word	0x0000001e


	//----- nvinfo : EIATTR_MIN_STACK_SIZE
	.align		4
.L_3:
        /*000c*/ 	.byte	0x04, 0x12
        /*000e*/ 	.short	(.L_5 - .L_4)
	.align		4
.L_4:
        /*0010*/ 	.word	index@(triton_poi_fused__native_batch_norm_legit_no_training_add_relu_10)
        /*0014*/ 	.word	0x00000000


	//----- nvinfo : EIATTR_FRAME_SIZE
	.align		4
.L_5:
        /*0018*/ 	.byte	0x04, 0x11
        /*001a*/ 	.short	(.L_7 - .L_6)
	.align		4
.L_6:
        /*001c*/ 	.word	index@(triton_poi_fused__native_batch_norm_legit_no_training_add_relu_10)
        /*0020*/ 	.word	0x00000000


	//----- nvinfo : EIATTR_MIN_STACK_SIZE
	.align		4
.L_7:
        /*0024*/ 	.byte	0x04, 0x12
        /*0026*/ 	.short	(.L_9 - .L_8)
	.align		4
.L_8:
        /*0028*/ 	.word	index@(triton_poi_fused__native_batch_norm_legit_no_training_add_relu_10)
        /*002c*/ 	.word	0x00000000
.L_9:


//--------------------- .nv.info.triton_poi_fused__native_batch_norm_legit_no_training_add_relu_10 --------------------------
	.section	.nv.info.triton_poi_fused__native_batch_norm_legit_no_training_add_relu_10,"",@"SHT_CUDA_INFO"
	.sectionflags	@""
	.align	4


	//----- nvinfo : EIATTR_CUDA_API_VERSION
	.align		4
        /*0000*/ 	.byte	0x04, 0x37
        /*0002*/ 	.short	(.L_11 - .L_10)
.L_10:
        /*0004*/ 	.word	0x0000007c


	//----- nvinfo : EIATTR_KPARAM_INFO
	.align		4
.L_11:
        /*0008*/ 	.byte	0x04, 0x17
        /*000a*/ 	.short	(.L_13 - .L_12)
.L_12:
        /*000c*/ 	.word	0x00000000
        /*0010*/ 	.short	0x0009
        /*0012*/ 	.short	0x0044
        /*0014*/ 	.byte	0x00, 0xf0, 0x11, 0x00


	//----- nvinfo : EIATTR_KPARAM_INFO
	.align		4
.L_13:
        /*0018*/ 	.byte	0x04, 0x17
        /*001a*/ 	.short	(.L_15 - .L_14)
.L_14:
        /*001c*/ 	.word	0x00000000
        /*0020*/ 	.short	0x0008
        /*0022*/ 	.short	0x0040
        /*0024*/ 	.byte	0x00, 0xf0, 0x11, 0x00


	//----- nvinfo : EIATTR_KPARAM_INFO
	.align		4
.L_15:
        /*0028*/ 	.byte	0x04, 0x17
        /*002a*/ 	.short	(.L_17 - .L_16)
.L_16:
        /*002c*/ 	.word	0x00000000
        /*0030*/ 	.short	0x0007
        /*0032*/ 	.short	0x0038
        /*0034*/ 	.byte	0x00, 0xf4, 0x21, 0x00


	//----- nvinfo : EIATTR_KPARAM_INFO
	.align		4
.L_17:
        /*0038*/ 	.byte	0x04, 0x17
        /*003a*/ 	.short	(.L_19 - .L_18)
.L_18:
        /*003c*/ 	.word	0x00000000
        /*0040*/ 	.short	0x0006
        /*0042*/ 	.short	0x0030
        /*0044*/ 	.byte	0x00, 0xf4, 0x21, 0x00


	//----- nvinfo : EIATTR_KPARAM_INFO
	.align		4
.L_19:
        /*0048*/ 	.byte	0x04, 0x17
        /*004a*/ 	.short	(.L_21 - .L_20)
.L_20:
        /*004c*/ 	.word	0x00000000
        /*0050*/ 	.short	0x0005
        /*0052*/ 	.short	0x0028
        /*0054*/ 	.byte	0x00, 0xf4, 0x21, 0x00


	//----- nvinfo : EIATTR_KPARAM_INFO
	.align		4
.L_21:
        /*0058*/ 	.byte	0x04, 0x17
        /*005a*/ 	.short	(.L_23 - .L_22)
.L_22:
        /*005c*/ 	.word	0x00000000
        /*0060*/ 	.short	0x0004
        /*0062*/ 	.short	0x0020
        /*0064*/ 	.byte	0x00, 0xf4, 0x21, 0x00


	//----- nvinfo : EIATTR_KPARAM_INFO
	.align		4
.L_23:
        /*0068*/ 	.byte	0x04, 0x17
        /*006a*/ 	.short	(.L_25 - .L_24)
.L_24:
        /*006c*/ 	.word	0x00000000
        /*0070*/ 	.short	0x0003
        /*0072*/ 	.short	0x0018
        /*0074*/ 	.byte	0x00, 0xf4, 0x21, 0x00


	//----- nvinfo : EIATTR_KPARAM_INFO
	.align		4
.L_25:
        /*0078*/ 	.byte	0x04, 0x17
        /*007a*/ 	.short	(.L_27 - .L_26)
.L_26:
        /*007c*/ 	.word	0x00000000
        /*0080*/ 	.short	0x0002
        /*0082*/ 	.short	0x0010
        /*0084*/ 	.byte	0x00, 0xf4, 0x21, 0x00


	//----- nvinfo : EIATTR_KPARAM_INFO
	.align		4
.L_27:
        /*0088*/ 	.byte	0x04, 0x17
        /*008a*/ 	.short	(.L_29 - .L_28)
.L_28:
        /*008c*/ 	.word	0x00000000
        /*0090*/ 	.short	0x0001
        /*0092*/ 	.short	0x0008
        /*0094*/ 	.byte	0x00, 0xf4, 0x21, 0x00


	//----- nvinfo : EIATTR_KPARAM_INFO
	.align		4
.L_29:
        /*0098*/ 	.byte	0x04, 0x17
        /*009a*/ 	.short	(.L_31 - .L_30)
.L_30:
        /*009c*/ 	.word	0x00000000
        /*00a0*/ 	.short	0x0000
        /*00a2*/ 	.short	0x0000
        /*00a4*/ 	.byte	0x00, 0xf4, 0x21, 0x00


	//----- nvinfo : EIATTR_SPARSE_MMA_MASK
	.align		4
.L_31:
        /*00a8*/ 	.byte	0x03, 0x50
        /*00aa*/ 	.short	0x0000


	//----- nvinfo : EIATTR_MAXREG_COUNT
	.align		4
        /*00ac*/ 	.byte	0x03, 0x1b
        /*00ae*/ 	.short	0x00ff


	//----- nvinfo : EIATTR_EXIT_INSTR_OFFSETS
	.align		4
        /*00b0*/ 	.byte	0x04, 0x1c
        /*00b2*/ 	.short	(.L_33 - .L_32)


	//   ....[0]....
.L_32:
        /*00b4*/ 	.word	0x00000860


	//   ....[1]....
        /*00b8*/ 	.word	0x000008b0


	//----- nvinfo : EIATTR_REQNTID
	.align		4
.L_33:
        /*00bc*/ 	.byte	0x04, 0x10
        /*00be*/ 	.short	(.L_35 - .L_34)
.L_34:
        /*00c0*/ 	.word	0x00000080
        /*00c4*/ 	.word	0x00000001
        /*00c8*/ 	.word	0x00000001


	//----- nvinfo : EIATTR_CBANK_PARAM_SIZE
	.align		4
.L_35:
        /*00cc*/ 	.byte	0x03, 0x19
        /*00ce*/ 	.short	0x0048


	//----- nvinfo : EIATTR_PARAM_CBANK
	.align		4
        /*00d0*/ 	.byte	0x04, 0x0a
        /*00d2*/ 	.short	(.L_37 - .L_36)
	.align		4
.L_36:
        /*00d4*/ 	.word	index@(.nv.constant0.triton_poi_fused__native_batch_norm_legit_no_training_add_relu_10)
        /*00d8*/ 	.short	0x0210
        /*00da*/ 	.short	0x0048


	//----- nvinfo : EIATTR_SW_WAR
	.align		4
.L_37:
        /*00dc*/ 	.byte	0x04, 0x36
        /*00de*/ 	.short	(.L_39 - .L_38)
.L_38:
        /*00e0*/ 	.word	0x00000008
.L_39:


//--------------------- .nv.callgraph             --------------------------
	.section	.nv.callgraph,"",@"SHT_CUDA_CALLGRAPH"
	.align	4
	.sectionentsize	8
	.align		4
        /*0000*/ 	.word	0x00000000
	.align		4
        /*0004*/ 	.word	0xffffffff
	.align		4
        /*0008*/ 	.word	0x00000000
	.align		4
        /*000c*/ 	.word	0xfffffffe
	.align		4
        /*0010*/ 	.word	0x00000000
	.align		4
        /*0014*/ 	.word	0xfffffffd
	.align		4
        /*0018*/ 	.word	0x00000000
	.align		4
        /*001c*/ 	.word	0xfffffffc


//--------------------- .nv.constant4             --------------------------
	.section	.nv.constant4,"a",@progbits
	.align	8
	.align		8
.nv.constant4:
        /*0000*/ 	.dword	_$_str
	.align		8
        /*0008*/ 	.dword	_$_str_$_2


//--------------------- .text.triton_poi_fused__native_batch_norm_legit_no_training_add_relu_10 --------------------------
	.section	.text.triton_poi_fused__native_batch_norm_legit_no_training_add_relu_10,"ax",@progbits
	.sectionflags	@"SHF_BARRIERS=1"
	.align	128
        .global         triton_poi_fused__native_batch_norm_legit_no_training_add_relu_10
        .type           triton_poi_fused__native_batch_norm_legit_no_training_add_relu_10,@function
        .size           triton_poi_fused__native_batch_norm_legit_no_training_add_relu_10,(.L_x_1 - triton_poi_fused__native_batch_norm_legit_no_training_add_relu_10)
        .other          triton_poi_fused__native_batch_norm_legit_no_training_add_relu_10,@"STO_CUDA_ENTRY STV_DEFAULT"
triton_poi_fused__native_batch_norm_legit_no_training_add_relu_10:
.text.triton_poi_fused__native_batch_norm_legit_no_training_add_relu_10:
[----:B------:R-:W0:Y:S01]  /*0000*/  LDC R1, c[0x0][0x28] ;  /* 0x00000a00ff017b82 */ /* 0x000e220000000800 */
[----:B------:R-:W1:Y:S07]  /*0010*/  S2R R21, SR_CTAID.Y ;  /* 0x0000000000157919 */ /* 0x000e6e0000002600 */
[----:B------:R-:W2:Y:S01]  /*0020*/  LDC.64 R4, c[0x0][0x220] ;  /* 0x00008800ff047b82 */ /* 0x000ea20000000a00 */
[----:B------:R-:W-:Y:S01]  /*0030*/  ULDC.64 UR6, c[0x0][0x208] ;  /* 0x0000820000067ab9 */ /* 0x000fe20000000a00 */
[----:B------:R-:W3:Y:S01]  /*0040*/  S2R R9, SR_TID.X ;  /* 0x0000000000097919 */ /* 0x000ee20000002100 */
[----:B------:R-:W4:Y:S05]  /*0050*/  S2R R11, SR_CTAID.X ;  /* 0x00000000000b7919 */ /* 0x000f2a0000002500 */
[----:B------:R-:W5:Y:S08]  /*0060*/  LDC.64 R18, c[0x0][0x210] ;  /* 0x00008400ff127b82 */ /* 0x000f700000000a00 */
[----:B------:R-:W4:Y:S08]  /*0070*/  LDC.64 R12, c[0x0][0x218] ;  /* 0x00008600ff0c7b82 */ /* 0x000f300000000a00 */
[----:B------:R-:W5:Y:S01]  /*0080*/  LDC.64 R14, c[0x0][0x228] ;  /* 0x00008a00ff0e7b82 */ /* 0x000f620000000a00 */
[----:B-1----:R-:W-:-:S07]  /*0090*/  IMAD.SHL.U32 R21, R21, 0x40, RZ ;  /* 0x0000004015157824 */ /* 0x002fce00078e00ff */
[----:B------:R-:W1:Y:S01]  /*00a0*/  LDC.64 R16, c[0x0][0x230] ;  /* 0x00008c00ff107b82 */ /* 0x000e620000000a00 */
[----:B---3--:R-:W-:-:S05]  /*00b0*/  IMAD.SHL.U32 R10, R9, 0x2, RZ ;  /* 0x00000002090a7824 */ /* 0x008fca00078e00ff */
[----:B------:R-:W-:-:S04]  /*00c0*/  LOP3.LUT R0, R21, 0x3e, R10, 0xf8, !PT ;  /* 0x0000003e15007812 */ /* 0x000fc800078ef80a */
[----:B------:R-:W-:Y:S02]  /*00d0*/  SHF.R.S32.HI R3, RZ, 0x1f, R0 ;  /* 0x0000001fff037819 */ /* 0x000fe40000011400 */
[----:B------:R-:W-:Y:S02]  /*00e0*/  ISETP.GE.AND P1, PT, R0, 0x40, PT ;  /* 0x000000400000780c */ /* 0x000fe40003f26270 */
[----:B------:R-:W-:Y:S02]  /*00f0*/  LEA.HI R7, R3, R0, RZ, 0x4 ;  /* 0x0000000003077211 */ /* 0x000fe400078f20ff */
[----:B------:R-:W-:Y:S02]  /*0100*/  CS2R R2, SRZ ;  /* 0x0000000000027805 */ /* 0x000fe4000001ff00 */
[----:B------:R-:W-:-:S05]  /*0110*/  LOP3.LUT R27, R7, 0xfffffff0, RZ, 0xc0, !PT ;  /* 0xfffffff0071b7812 */ /* 0x000fca00078ec0ff */
[----:B------:R-:W-:-:S04]  /*0120*/  IMAD.IADD R27, R0, 0x1, -R27 ;  /* 0x00000001001b7824 */ /* 0x000fc800078e0a1b */
[----:B--2---:R-:W-:-:S05]  /*0130*/  IMAD.WIDE R4, R27, 0x4, R4 ;  /* 0x000000041b047825 */ /* 0x004fca00078e0204 */
[----:B------:R2:W3:Y:S01]  /*0140*/  @!P1 LDG.E.EL.64 R2, desc[UR6][R4.64] ;  /* 0x0000000604029981 */ /* 0x0004e2000c2e1b00 */
[----:B------:R-:W-:Y:S01]  /*0150*/  LOP3.LUT R20, R9, 0x20, RZ, 0xc0, !PT ;  /* 0x0000002009147812 */ /* 0x000fe200078ec0ff */
[----:B------:R-:W-:Y:S02]  /*0160*/  IMAD.SHL.U32 R7, R7, 0x100, RZ ;  /* 0x0000010007077824 */ /* 0x000fe400078e00ff */
[----:B0---4-:R-:W-:Y:S01]  /*0170*/  IMAD.WIDE R22, R27, 0x4, R12 ;  /* 0x000000041b167825 */ /* 0x011fe200078e020c */
[----:B------:R-:W-:Y:S02]  /*0180*/  LOP3.LUT R8, R20, 0x40, R9, 0xf8, !PT ;  /* 0x0000004014087812 */ /* 0x000fe400078ef809 */
[----:B------:R-:W-:Y:S02]  /*0190*/  LOP3.LUT R7, R7, 0xfffff000, RZ, 0xc0, !PT ;  /* 0xfffff00007077812 */ /* 0x000fe400078ec0ff */
[----:B------:R-:W-:Y:S02]  /*01a0*/  SHF.R.U32.HI R8, RZ, 0x5, R8 ;  /* 0x00000005ff087819 */ /* 0x000fe40000011608 */
[----:B--2---:R-:W-:-:S03]  /*01b0*/  CS2R R4, SRZ ;  /* 0x0000000000047805 */ /* 0x004fc6000001ff00 */
[----:B------:R-:W-:-:S05]  /*01c0*/  IMAD R6, R11, 0x4, R8 ;  /* 0x000000040b067824 */ /* 0x000fca00078e0208 */
[C---:B------:R-:W-:Y:S01]  /*01d0*/  ISETP.GE.AND P0, PT, R6.reuse, 0x100, PT ;  /* 0x000001000600780c */ /* 0x040fe20003f06270 */
[----:B------:R-:W-:-:S03]  /*01e0*/  IMAD R6, R6, 0x10, R27 ;  /* 0x0000001006067824 */ /* 0x000fc600078e021b */
[----:B------:R-:W-:Y:S01]  /*01f0*/  ISETP.LT.AND P0, PT, R0, 0x40, !P0 ;  /* 0x000000400000780c */ /* 0x000fe20004701270 */
[----:B------:R-:W-:Y:S01]  /*0200*/  IMAD.IADD R0, R6, 0x1, R7 ;  /* 0x0000000106007824 */ /* 0x000fe200078e0207 */
[----:B------:R-:W-:-:S03]  /*0210*/  CS2R R6, SRZ ;  /* 0x0000000000067805 */ /* 0x000fc6000001ff00 */
[----:B-----5:R-:W-:-:S03]  /*0220*/  IMAD.WIDE R18, R0, 0x4, R18 ;  /* 0x0000000400127825 */ /* 0x020fc600078e0212 */
[----:B------:R0:W2:Y:S01]  /*0230*/  @!P1 LDG.E.EL.64 R6, desc[UR6][R22.64] ;  /* 0x0000000616069981 */ /* 0x0000a2000c2e1b00 */
[----:B------:R-:W-:Y:S01]  /*0240*/  IMAD.WIDE R24, R27, 0x4, R14 ;  /* 0x000000041b187825 */ /* 0x000fe200078e020e */
[----:B------:R-:W-:-:S03]  /*0250*/  CS2R R14, SRZ ;  /* 0x00000000000e7805 */ /* 0x000fc6000001ff00 */
[----:B------:R4:W2:Y:S01]  /*0260*/  @P0 LDG.E.EL.64 R4, desc[UR6][R18.64] ;  /* 0x0000000612040981 */ /* 0x0008a2000c2e1b00 */
[----:B------:R-:W-:Y:S01]  /*0270*/  CS2R R12, SRZ ;  /* 0x00000000000c7805 */ /* 0x000fe2000001ff00 */
[----:B-1----:R-:W-:Y:S02]  /*0280*/  IMAD.WIDE R26, R27, 0x4, R16 ;  /* 0x000000041b1a7825 */ /* 0x002fe400078e0210 */
[----:B------:R1:W5:Y:S04]  /*0290*/  @!P1 LDG.E.EL.64 R14, desc[UR6][R24.64] ;  /* 0x00000006180e9981 */ /* 0x000368000c2e1b00 */
[----:B------:R1:W5:Y:S01]  /*02a0*/  @!P1 LDG.E.EL.64 R12, desc[UR6][R26.64] ;  /* 0x000000061a0c9981 */ /* 0x000362000c2e1b00 */
[----:B------:R-:W-:Y:S02]  /*02b0*/  SHF.R.U32.HI R17, RZ, 0x1, R9 ;  /* 0x00000001ff117819 */ /* 0x000fe40000011609 */
[----:B------:R-:W-:-:S02]  /*02c0*/  LOP3.LUT R16, R9, 0x40, RZ, 0xc0, !PT ;  /* 0x0000004009107812 */ /* 0x000fc400078ec0ff */
[----:B0-----:R-:W-:Y:S02]  /*02d0*/  SHF.R.U32.HI R23, RZ, 0x1, R20 ;  /* 0x00000001ff177819 */ /* 0x001fe40000011614 */
[----:B------:R-:W-:Y:S02]  /*02e0*/  SGXT.U32 R20, R17, 0x4 ;  /* 0x000000041114781a */ /* 0x000fe40000000000 */
[----:B------:R-:W-:-:S04]  /*02f0*/  SHF.R.U32.HI R22, RZ, 0x1, R16 ;  /* 0x00000001ff167819 */ /* 0x000fc80000011610 */
[----:B------:R-:W-:-:S04]  /*0300*/  LOP3.LUT R16, R22, R23, R20, 0xfe, !PT ;  /* 0x0000001716107212 */ /* 0x000fc800078efe14 */
[----:B------:R-:W-:-:S04]  /*0310*/  LOP3.LUT R21, R16, R21, RZ, 0xfc, !PT ;  /* 0x0000001510157212 */ /* 0x000fc800078efcff */
[----:B------:R-:W-:-:S04]  /*0320*/  SHF.R.S32.HI R16, RZ, 0x1f, R21 ;  /* 0x0000001fff107819 */ /* 0x000fc80000011415 */
[----:B----4-:R-:W-:Y:S02]  /*0330*/  LEA.HI R18, R16, R21, RZ, 0x4 ;  /* 0x0000001510127211 */ /* 0x010fe400078f20ff */
[----:B------:R-:W0:Y:S01]  /*0340*/  LDC.64 R16, c[0x0][0x238] ;  /* 0x00008e00ff107b82 */ /* 0x000e220000000a00 */
[----:B-1----:R-:W-:Y:S02]  /*0350*/  LOP3.LUT R24, R9, 0x1, RZ, 0xc0, !PT ;  /* 0x0000000109187812 */ /* 0x002fe400078ec0ff */
[C---:B------:R-:W-:Y:S01]  /*0360*/  LOP3.LUT R26, R18.reuse, 0xfffff0, RZ, 0xc0, !PT ;  /* 0x00fffff0121a7812 */ /* 0x040fe200078ec0ff */
[----:B------:R-:W-:Y:S02]  /*0370*/  IMAD.SHL.U32 R18, R18, 0x400, RZ ;  /* 0x0000040012127824 */ /* 0x000fe400078e00ff */
[----:B------:R-:W-:Y:S02]  /*0380*/  IMAD R11, R11, 0x2, R24 ;  /* 0x000000020b0b7824 */ /* 0x000fe400078e0218 */
[----:B------:R-:W-:Y:S01]  /*0390*/  IMAD.IADD R26, R21, 0x1, -R26 ;  /* 0x00000001151a7824 */ /* 0x000fe200078e0a1a */
[----:B------:R-:W-:Y:S01]  /*03a0*/  LOP3.LUT R19, R18, 0xffffc000, RZ, 0xc0, !PT ;  /* 0xffffc00012137812 */ /* 0x000fe200078ec0ff */
[----:B------:R-:W-:-:S04]  /*03b0*/  IMAD.SHL.U32 R11, R11, 0x2, RZ ;  /* 0x000000020b0b7824 */ /* 0x000fc800078e00ff */
[----:B------:R-:W-:Y:S01]  /*03c0*/  IMAD R26, R26, 0x100, R19 ;  /* 0x000001001a1a7824 */ /* 0x000fe200078e0213 */
[----:B------:R-:W-:-:S03]  /*03d0*/  ISETP.GE.AND P1, PT, R11, 0x100, PT ;  /* 0x000001000b00780c */ /* 0x000fc60003f26270 */
[----:B------:R-:W-:Y:S01]  /*03e0*/  IMAD.IADD R11, R11, 0x1, R26 ;  /* 0x000000010b0b7824 */ /* 0x000fe200078e021a */
[----:B------:R-:W-:-:S03]  /*03f0*/  ISETP.LT.AND P1, PT, R21, 0x40, !P1 ;  /* 0x000000401500780c */ /* 0x000fc60004f21270 */
[----:B------:R-:W-:-:S04]  /*0400*/  VIADD R19, R11, 0x2000 ;  /* 0x000020000b137836 */ /* 0x000fc80000000000 */
[----:B0-----:R-:W-:Y:S01]  /*0410*/  IMAD.WIDE R16, R19, 0x4, R16 ;  /* 0x0000000413107825 */ /* 0x001fe200078e0210 */
[----:B------:R-:W-:-:S06]  /*0420*/  CS2R R18, SRZ ;  /* 0x0000000000127805 */ /* 0x000fcc000001ff00 */
[----:B------:R0:W4:Y:S01]  /*0430*/  @P1 LDG.E.EL.64 R18, desc[UR6][R16.64] ;  /* 0x0000000610121981 */ /* 0x000122000c2e1b00 */
[----:B------:R-:W1:Y:S01]  /*0440*/  S2UR UR5, SR_CgaCtaId ;  /* 0x00000000000579c3 */ /* 0x000e620000008800 */
[----:B0-----:R-:W-:Y:S01]  /*0450*/  IMAD.MOV.U32 R16, RZ, RZ, 0x3e800000 ;  /* 0x3e800000ff107424 */ /* 0x001fe200078e00ff */
[----:B------:R-:W-:Y:S02]  /*0460*/  UMOV UR4, 0x400 ;  /* 0x0000040000047882 */ /* 0x000fe40000000000 */
[----:B-1----:R-:W-:Y:S01]  /*0470*/  UPRMT UR4, UR5, 0x654, UR4 ;  /* 0x0000065405047896 */ /* 0x002fe20008000004 */
[----:B---3--:R-:W-:Y:S01]  /*0480*/  FADD R2, R2, 9.9999997473787516356e-06 ;  /* 0x3727c5ac02027421 */ /* 0x008fe20000000000 */
[----:B------:R-:W-:-:S03]  /*0490*/  FADD R3, R3, 9.9999997473787516356e-06 ;  /* 0x3727c5ac03037421 */ /* 0x000fc60000000000 */
[----:B------:R-:W0:Y:S08]  /*04a0*/  MUFU.SQRT R21, R2 ;  /* 0x0000000200157308 */ /* 0x000e300000002000 */
[----:B------:R-:W1:Y:S01]  /*04b0*/  MUFU.SQRT R25, R3 ;  /* 0x0000000300197308 */ /* 0x000e620000002000 */
[C---:B0-----:R-:W-:Y:S02]  /*04c0*/  FSETP.GT.AND P2, PT, R21.reuse, 8.50705917302346158658e+37, PT ;  /* 0x7e8000001500780b */ /* 0x041fe40003f44000 */
[----:B------:R-:W-:-:S02]  /*04d0*/  FSETP.GEU.AND P4, PT, R21, 1.175494350822287508e-38, PT ;  /* 0x008000001500780b */ /* 0x000fc40003f8e000 */
[C---:B-1----:R-:W-:Y:S02]  /*04e0*/  FSETP.GT.AND P3, PT, R25.reuse, 8.50705917302346158658e+37, PT ;  /* 0x7e8000001900780b */ /* 0x042fe40003f64000 */
[----:B------:R-:W-:-:S07]  /*04f0*/  FSETP.GEU.AND P5, PT, R25, 1.175494350822287508e-38, PT ;  /* 0x008000001900780b */ /* 0x000fce0003fae000 */
[----:B------:R-:W-:-:S04]  /*0500*/  @P2 FMUL R21, R21, 0.25 ;  /* 0x3e80000015152820 */ /* 0x000fc80000400000 */
[----:B------:R-:W-:Y:S01]  /*0510*/  @!P4 FMUL R21, R21, 16777216 ;  /* 0x4b8000001515c820 */ /* 0x000fe20000400000 */
[----:B------:R-:W-:-:S04]  /*0520*/  @P3 FMUL R25, R25, 0.25 ;  /* 0x3e80000019193820 */ /* 0x000fc80000400000 */
[----:B------:R-:W-:Y:S01]  /*0530*/  @!P5 FMUL R25, R25, 16777216 ;  /* 0x4b8000001919d820 */ /* 0x000fe20000400000 */
[----:B------:R-:W0:Y:S01]  /*0540*/  MUFU.RCP R21, R21 ;  /* 0x0000001500157308 */ /* 0x000e220000001000 */
[----:B------:R-:W-:-:S07]  /*0550*/  FSEL R2, R16, 1, P2 ;  /* 0x3f80000010027808 */ /* 0x000fce0001000000 */
[----:B------:R-:W1:Y:S01]  /*0560*/  MUFU.RCP R25, R25 ;  /* 0x0000001900197308 */ /* 0x000e620000001000 */
[----:B------:R-:W-:Y:S01]  /*0570*/  FSEL R16, R16, 1, P3 ;  /* 0x3f80000010107808 */ /* 0x000fe20001800000 */
[----:B------:R-:W-:Y:S01]  /*0580*/  @!P4 FMUL R2, R2, 16777216 ;  /* 0x4b8000000202c820 */ /* 0x000fe20000400000 */
[----:B--2---:R-:W-:-:S03]  /*0590*/  FADD R5, -R7, R5 ;  /* 0x0000000507057221 */ /* 0x004fc60000000100 */
[----:B------:R-:W-:Y:S01]  /*05a0*/  @!P5 FMUL R16, R16, 16777216 ;  /* 0x4b8000001010d820 */ /* 0x000fe20000400000 */
[----:B------:R-:W-:Y:S01]  /*05b0*/  FADD R4, -R6, R4 ;  /* 0x0000000406047221 */ /* 0x000fe20000000100 */
[----:B0-----:R-:W-:Y:S01]  /*05c0*/  FMUL R7, R21, R2 ;  /* 0x0000000215077220 */ /* 0x001fe20000400000 */
[----:B------:R-:W-:Y:S02]  /*05d0*/  IMAD.SHL.U32 R3, R9, 0x8, RZ ;  /* 0x0000000809037824 */ /* 0x000fe400078e00ff */
[----:B-1----:R-:W-:Y:S01]  /*05e0*/  FMUL R16, R25, R16 ;  /* 0x0000001019107220 */ /* 0x002fe20000400000 */
[----:B------:R-:W-:-:S03]  /*05f0*/  FMUL R7, R4, R7 ;  /* 0x0000000704077220 */ /* 0x000fc60000400000 */
[----:B------:R-:W-:Y:S01]  /*0600*/  FMUL R16, R5, R16 ;  /* 0x0000001005107220 */ /* 0x000fe20000400000 */
[----:B------:R-:W-:Y:S01]  /*0610*/  LOP3.LUT R2, R3, 0xf8, RZ, 0xc0, !PT ;  /* 0x000000f803027812 */ /* 0x000fe200078ec0ff */
[----:B-----5:R-:W-:Y:S02]  /*0620*/  FFMA R7, R7, R14, R12 ;  /* 0x0000000e07077223 */ /* 0x020fe4000000000c */
[----:B------:R-:W-:Y:S01]  /*0630*/  FFMA R13, R16, R15, R13 ;  /* 0x0000000f100d7223 */ /* 0x000fe2000000000d */
[----:B------:R-:W-:Y:S01]  /*0640*/  LOP3.LUT R8, R8, 0xf8, R3, 0xf8, !PT ;  /* 0x000000f808087812 */ /* 0x000fe200078ef803 */
[----:B------:R-:W-:Y:S01]  /*0650*/  VIADD R5, R2, UR4 ;  /* 0x0000000402057c36 */ /* 0x000fe20008000000 */
[----:B------:R-:W-:Y:S02]  /*0660*/  FSETP.GEU.AND P2, PT, R7, RZ, PT ;  /* 0x000000ff0700720b */ /* 0x000fe40003f4e000 */
[----:B------:R-:W-:Y:S01]  /*0670*/  FSETP.GEU.AND P3, PT, R13, RZ, PT ;  /* 0x000000ff0d00720b */ /* 0x000fe20003f6e000 */
[----:B------:R-:W-:Y:S01]  /*0680*/  IMAD R8, R8, 0x4, R5 ;  /* 0x0000000408087824 */ /* 0x000fe200078e0205 */
[----:B------:R-:W-:-:S02]  /*0690*/  FSEL R7, R7, RZ, P2 ;  /* 0x000000ff07077208 */ /* 0x000fc40001000000 */
[----:B------:R-:W-:-:S03]  /*06a0*/  FSEL R13, R13, RZ, P3 ;  /* 0x000000ff0d0d7208 */ /* 0x000fc60001800000 */
[----:B------:R-:W-:Y:S04]  /*06b0*/  STS [R8], R7 ;  /* 0x0000000708007388 */ /* 0x000fe80000000800 */
[----:B------:R-:W-:Y:S01]  /*06c0*/  STS [R8+0x14], R13 ;  /* 0x0000140d08007388 */ /* 0x000fe20000000800 */
[----:B------:R-:W-:Y:S02]  /*06d0*/  LOP3.LUT R5, R10, 0xfc, RZ, 0xc0, !PT ;  /* 0x000000fc0a057812 */ /* 0x000fe400078ec0ff */
[----:B------:R-:W-:-:S04]  /*06e0*/  LOP3.LUT R6, R3, 0x3f8, RZ, 0xc0, !PT ;  /* 0x000003f803067812 */ /* 0x000fc800078ec0ff */
[----:B------:R-:W-:Y:S01]  /*06f0*/  IADD3 R10, R6, UR4, R5 ;  /* 0x00000004060a7c10 */ /* 0x000fe2000fffe005 */
[----:B------:R-:W-:Y:S08]  /*0700*/  BAR.SYNC.DEFER_BLOCKING 0x0 ;  /* 0x0000000000007b1d */ /* 0x000ff00000010000 */
[----:B------:R-:W0:Y:S01]  /*0710*/  LDC.64 R4, c[0x0][0x240] ;  /* 0x00009000ff047b82 */ /* 0x000e220000000a00 */
[----:B------:R-:W-:Y:S04]  /*0720*/  LDS R2, [R10] ;  /* 0x000000000a027984 */ /* 0x000fe80000000800 */
[----:B------:R-:W1:Y:S01]  /*0730*/  LDS R3, [R10+0x4] ;  /* 0x000004000a037984 */ /* 0x000e620000000800 */
[----:B0-----:R-:W-:-:S04]  /*0740*/  IMAD.WIDE R4, R11, 0x4, R4 ;  /* 0x000000040b047825 */ /* 0x001fc800078e0204 */
[C---:B------:R-:W-:Y:S01]  /*0750*/  IMAD.SHL.U32 R12, R24.reuse, 0x80, RZ ;  /* 0x00000080180c7824 */ /* 0x040fe200078e00ff */
[----:B------:R-:W-:-:S04]  /*0760*/  LEA R24, R24, UR4, 0x4 ;  /* 0x0000000418187c11 */ /* 0x000fc8000f8e20ff */
[----:B------:R-:W-:Y:S02]  /*0770*/  LOP3.LUT R23, R23, R12, R20, 0xfe, !PT ;  /* 0x0000000c17177212 */ /* 0x000fe400078efe14 */
[----:B------:R-:W-:Y:S02]  /*0780*/  LEA.HI R12, R12, UR4, RZ, 0x1d ;  /* 0x000000040c0c7c11 */ /* 0x000fe4000f8fe8ff */
[----:B------:R-:W-:-:S05]  /*0790*/  LOP3.LUT R23, R23, R22, RZ, 0xfc, !PT ;  /* 0x0000001617177212 */ /* 0x000fca00078efcff */
[C---:B------:R-:W-:Y:S01]  /*07a0*/  IMAD R24, R23.reuse, 0x4, R24 ;  /* 0x0000000417187824 */ /* 0x040fe200078e0218 */
[----:B-1----:R0:W-:Y:S01]  /*07b0*/  @P1 STG.E.64 desc[UR6][R4.64], R2 ;  /* 0x0000000204001986 */ /* 0x0021e2000c101b06 */
[----:B----4-:R-:W-:Y:S01]  /*07c0*/  FADD R7, R2, R18 ;  /* 0x0000001202077221 */ /* 0x010fe20000000000 */
[----:B------:R-:W-:Y:S01]  /*07d0*/  BAR.SYNC.DEFER_BLOCKING 0x0 ;  /* 0x0000000000007b1d */ /* 0x000fe20000010000 */
[----:B------:R-:W-:Y:S02]  /*07e0*/  IMAD R12, R23, 0x4, R12 ;  /* 0x00000004170c7824 */ /* 0x000fe400078e020c */
[----:B------:R-:W-:Y:S01]  /*07f0*/  FADD R19, R3, R19 ;  /* 0x0000001303137221 */ /* 0x000fe20000000000 */
[----:B------:R-:W-:Y:S02]  /*0800*/  SHF.R.U32.HI R9, RZ, 0x2, R9 ;  /* 0x00000002ff097819 */ /* 0x000fe40000011609 */
[----:B------:R0:W-:Y:S04]  /*0810*/  STS [R24], R7 ;  /* 0x0000000718007388 */ /* 0x0001e80000000800 */
[----:B------:R0:W-:Y:S01]  /*0820*/  STS [R12+0x108], R19 ;  /* 0x000108130c007388 */ /* 0x0001e20000000800 */
[----:B------:R-:W-:-:S04]  /*0830*/  LOP3.LUT R9, R9, 0x18, RZ, 0xc0, !PT ;  /* 0x0000001809097812 */ /* 0x000fc800078ec0ff */
[----:B------:R-:W-:Y:S01]  /*0840*/  IADD3 R9, R6, UR4, R9 ;  /* 0x0000000406097c10 */ /* 0x000fe2000fffe009 */
[----:B------:R-:W-:Y:S06]  /*0850*/  BAR.SYNC.DEFER_BLOCKING 0x0 ;  /* 0x0000000000007b1d */ /* 0x000fec0000010000 */
[----:B0-----:R-:W-:Y:S05]  /*0860*/  @!P0 EXIT ;  /* 0x000000000000894d */ /* 0x001fea0003800000 */
[----:B------:R-:W0:Y:S01]  /*0870*/  LDS.64 R8, [R9] ;  /* 0x0000000009087984 */ /* 0x000e220000000a00 */
[----:B------:R-:W1:Y:S02]  /*0880*/  LDC.64 R2, c[0x0][0x248] ;  /* 0x00009200ff027b82 */ /* 0x000e640000000a00 */
[----:B-1----:R-:W-:-:S05]  /*0890*/  IMAD.WIDE R2, R0, 0x4, R2 ;  /* 0x0000000400027825 */ /* 0x002fca00078e0202 */
[----:B0-----:R-:W-:Y:S01]  /*08a0*/  STG.E.64 desc[UR6][R2.64], R8 ;  /* 0x0000000802007986 */ /* 0x001fe2000c101b06 */
[----:B------:R-:W-:Y:S05]  /*08b0*/  EXIT ;  /* 0x000000000000794d */ /* 0x000fea0003800000 */
.L_x_0:
[----:B------:R-:W-:-:S00]  /*08c0*/  BRA `(.L_x_0) ;  /* 0xfffffffc00fc7947 */ /* 0x000fc0000383ffff */
[----:B------:R-:W-:-:S00]  /*08d0*/  NOP ;  /* 0x0000000000007918 */ /* 0x000fc00000000000 */
        /* <DEDUP_REMOVED lines=10> */
.L_x_1:


//--------------------- .nv.global.init           --------------------------
	.section	.nv.global.init,"aw",@progbits
.nv.global.init:
	.type		_$_str,@object
	.size		_$_str,(_$_str_$_2 - _$_str)
_$_str:
        /*0000*/ 	.byte	0x5f, 0x5f, 0x43, 0x55, 0x44, 0x41, 0x5f, 0x46, 0x54, 0x5a, 0x00
	.type		_$_str_$_2,@object
	.size		_$_str_$_2,(.L_1 - _$_str_$_2)
_$_str_$_2:
        /*000b*/ 	.byte	0x5f, 0x5f, 0x43, 0x55, 0x44, 0x41, 0x5f, 0x50, 0x52, 0x45, 0x43, 0x5f, 0x53, 0x51, 0x52, 0x54
        /*001b*/ 	.byte	0x00
.L_1:


//--------------------- .nv.shared.triton_poi_fused__native_batch_norm_legit_no_training_add_relu_10 --------------------------
	.section	.nv.shared.triton_poi_fused__native_batch_norm_legit_no_training_add_relu_10,"aw",@nobits
	.sectionflags	@""
	.align	16
	.zero		1024


//--------------------- .nv.constant0.triton_poi_fused__native_batch_norm_legit_no_training_add_relu_10 --------------------------
	.section	.nv.constant0.triton_poi_fused__native_batch_norm_legit_no_training_add_relu_10,"a",@progbits
	.sectionflags	@""
	.align	4
.nv.constant0.triton_poi_fused__native_batch_norm_legit_no_training_add_relu_10:
	.zero		600
